//
// Generated by NVIDIA NVVM Compiler
//
// Compiler Build ID: CL-36424714
// Cuda compilation tools, release 13.0, V13.0.88
// Based on NVVM 20.0.0
//

.version 9.0
.target sm_100
.address_size 64

	// .globl	_Z6addIntPiS_

.visible .entry _Z6addIntPiS_(
	.param .u64 .ptr .align 1 _Z6addIntPiS__param_0,
	.param .u64 .ptr .align 1 _Z6addIntPiS__param_1
)
{
	.reg .b32 	%r<4>;
	.reg .b64 	%rd<5>;

	ld.param.u64 	%rd1, [_Z6addIntPiS__param_0];
	ld.param.u64 	%rd2, [_Z6addIntPiS__param_1];
	cvta.to.global.u64 	%rd3, %rd1;
	cvta.to.global.u64 	%rd4, %rd2;
	ld.global.u32 	%r1, [%rd4];
	ld.global.u32 	%r2, [%rd3];
	add.s32 	%r3, %r2, %r1;
	st.global.u32 	[%rd3], %r3;
	ret;

}


// ===== COMPILED SASS (sm_100) =====

	.target	sm_100

	.elftype	@"ET_EXEC"


//--------------------- .note.nv.tkinfo           --------------------------
	.section	.note.nv.tkinfo,"",@"SHT_NOTE"
	.sectionflags	@"SHF_NOTE_NV_TKINFO"
	.tkinfo
        /*0018*/ 	.word	0x00000002
        /*0030*/ 	.string	""
        /*0030*/ 	.string	"ptxas"
        /*0030*/ 	.string	"Cuda compilation tools, release 13.0, V13.0.88"
        /*0030*/ 	.string	"Build cuda_13.0.r13.0/compiler.36424714_0"
        /*0030*/ 	.string	"-arch sm_100 -m 64 "



//--------------------- .note.nv.cuinfo           --------------------------
	.section	.note.nv.cuinfo,"",@"SHT_NOTE"
	.sectionflags	@"SHF_NOTE_NV_CUINFO"
        /*0018*/ 	.short	0x0002
        /*001a*/ 	.short	0x0064
        /*001c*/ 	.short	0x0082
	.zero		2


//--------------------- .nv.info                  --------------------------
	.section	.nv.info,"",@"SHT_CUDA_INFO"
	.align	4


	//----- nvinfo : EIATTR_REGCOUNT
	.align		4
        /*0000*/ 	.byte	0x04, 0x2f
        /*0002*/ 	.short	(.L_1 - .L_0)
	.align		4
.L_0:
        /*0004*/ 	.word	index@(_Z6addIntPiS_)
        /*0008*/ 	.word	0x0000000a


	//----- nvinfo : EIATTR_FRAME_SIZE
	.align		4
.L_1:
        /*000c*/ 	.byte	0x04, 0x11
        /*000e*/ 	.short	(.L_3 - .L_2)
	.align		4
.L_2:
        /*0010*/ 	.word	index@(_Z6addIntPiS_)
        /*0014*/ 	.word	0x00000000


	//----- nvinfo : EIATTR_MIN_STACK_SIZE
	.align		4
.L_3:
        /*0018*/ 	.byte	0x04, 0x12
        /*001a*/ 	.short	(.L_5 - .L_4)
	.align		4
.L_4:
        /*001c*/ 	.word	index@(_Z6addIntPiS_)
        /*0020*/ 	.word	0x00000000
.L_5:


//--------------------- .nv.compat                --------------------------
	.section	.nv.compat,"",@"SHT_CUDA_COMPAT_INFO"
	.align	4
        /*0000*/ 	.byte	0x02, 0x09, 0x00, 0x00, 0x02, 0x02, 0x01, 0x00, 0x02, 0x05, 0x05, 0x00, 0x03, 0x07, 0x01, 0x01
        /*0010*/ 	.byte	0x02, 0x03, 0x00, 0x00, 0x02, 0x06, 0x01, 0x00, 0x04, 0x0b, 0x08, 0x00, 0x09, 0x00, 0x00, 0x00
        /*0020*/ 	.byte	0x00, 0x00, 0x00, 0x00


//--------------------- .nv.info._Z6addIntPiS_    --------------------------
	.section	.nv.info._Z6addIntPiS_,"",@"SHT_CUDA_INFO"
	.sectionflags	@""
	.align	4


	//----- nvinfo : EIATTR_CUDA_API_VERSION
	.align		4
        /*0000*/ 	.byte	0x04, 0x37
        /*0002*/ 	.short	(.L_7 - .L_6)
.L_6:
        /*0004*/ 	.word	0x00000082


	//----- nvinfo : EIATTR_KPARAM_INFO
	.align		4
.L_7:
        /*0008*/ 	.byte	0x04, 0x17
        /*000a*/ 	.short	(.L_9 - .L_8)
.L_8:
        /*000c*/ 	.word	0x00000000
        /*0010*/ 	.short	0x0001
        /*0012*/ 	.short	0x0008
        /*0014*/ 	.byte	0x00, 0xf5, 0x21, 0x00


	//----- nvinfo : EIATTR_KPARAM_INFO
	.align		4
.L_9:
        /*0018*/ 	.byte	0x04, 0x17
        /*001a*/ 	.short	(.L_11 - .L_10)
.L_10:
        /*001c*/ 	.word	0x00000000
        /*0020*/ 	.short	0x0000
        /*0022*/ 	.short	0x0000
        /*0024*/ 	.byte	0x00, 0xf5, 0x21, 0x00


	//----- nvinfo : EIATTR_SPARSE_MMA_MASK
	.align		4
.L_11:
        /*0028*/ 	.byte	0x03, 0x50
        /*002a*/ 	.short	0x0000


	//----- nvinfo : EIATTR_MAXREG_COUNT
	.align		4
        /*002c*/ 	.byte	0x03, 0x1b
        /*002e*/ 	.short	0x00ff


	//----- nvinfo : EIATTR_MERCURY_ISA_VERSION
	.align		4
        /*0030*/ 	.byte	0x03, 0x5f
        /*0032*/ 	.short	0x0101


	//----- nvinfo : EIATTR_VRC_CTA_INIT_COUNT
	.align		4
        /*0034*/ 	.byte	0x02, 0x4a
	.zero		1
	.zero		1


	//----- nvinfo : EIATTR_EXIT_INSTR_OFFSETS
	.align		4
        /*0038*/ 	.byte	0x04, 0x1c
        /*003a*/ 	.short	(.L_13 - .L_12)


	//   ....[0]....
.L_12:
        /*003c*/ 	.word	0x00000080


	//----- nvinfo : EIATTR_CBANK_PARAM_SIZE
	.align		4
.L_13:
        /*0040*/ 	.byte	0x03, 0x19
        /*0042*/ 	.short	0x0010


	//----- nvinfo : EIATTR_PARAM_CBANK
	.align		4
        /*0044*/ 	.byte	0x04, 0x0a
        /*0046*/ 	.short	(.L_15 - .L_14)
	.align		4
.L_14:
        /*0048*/ 	.word	index@(.nv.constant0._Z6addIntPiS_)
        /*004c*/ 	.short	0x0380
        /*004e*/ 	.short	0x0010


	//----- nvinfo : EIATTR_SW_WAR
	.align		4
.L_15:
        /*0050*/ 	.byte	0x04, 0x36
        /*0052*/ 	.short	(.L_17 - .L_16)
.L_16:
        /*0054*/ 	.word	0x00000008
.L_17:


//--------------------- .nv.callgraph             --------------------------
	.section	.nv.callgraph,"",@"SHT_CUDA_CALLGRAPH"
	.align	4
	.sectionentsize	8
	.align		4
        /*0000*/ 	.word	0x00000000
	.align		4
        /*0004*/ 	.word	0xffffffff
	.align		4
        /*0008*/ 	.word	0x00000000
	.align		4
        /*000c*/ 	.word	0xfffffffe
	.align		4
        /*0010*/ 	.word	0x00000000
	.align		4
        /*0014*/ 	.word	0xfffffffd
	.align		4
        /*0018*/ 	.word	0x00000000
	.align		4
        /*001c*/ 	.word	0xfffffffc


//--------------------- .text._Z6addIntPiS_       --------------------------
	.section	.text._Z6addIntPiS_,"ax",@progbits
	.align	128
        .global         _Z6addIntPiS_
        .type           _Z6addIntPiS_,@function
        .size           _Z6addIntPiS_,(.L_x_1 - _Z6addIntPiS_)
        .other          _Z6addIntPiS_,@"STO_CUDA_ENTRY STV_DEFAULT"
_Z6addIntPiS_:
.text._Z6addIntPiS_:
[----:B------:R-:W-:Y:S08]  /*0000*/  LDC R1, c[0x0][0x37c] ;  /* 0x0000df00ff017b82 */ /* 0x000ff00000000800 */
[----:B------:R-:W0:Y:S01]  /*0010*/  LDC.64 R2, c[0x0][0x388] ;  /* 0x0000e200ff027b82 */ /* 0x000e220000000a00 */
[----:B------:R-:W0:Y:S07]  /*0020*/  LDCU.64 UR4, c[0x0][0x358] ;  /* 0x00006b00ff0477ac */ /* 0x000e2e0008000a00 */
[----:B------:R-:W1:Y:S01]  /*0030*/  LDC.64 R4, c[0x0][0x380] ;  /* 0x0000e000ff047b82 */ /* 0x000e620000000a00 */
[----:B0-----:R-:W2:Y:S04]  /*0040*/  LDG.E R2, desc[UR4][R2.64] ;  /* 0x0000000402027981 */ /* 0x001ea8000c1e1900 */
[----:B-1----:R-:W2:Y:S02]  /*0050*/  LDG.E R7, desc[UR4][R4.64] ;  /* 0x0000000404077981 */ /* 0x002ea4000c1e1900 */
[----:B--2---:R-:W-:-:S05]  /*0060*/  IADD3 R7, PT, PT, R2, R7, RZ ;  /* 0x0000000702077210 */ /* 0x004fca0007ffe0ff */
[----:B------:R-:W-:Y:S01]  /*0070*/  STG.E desc[UR4][R4.64], R7 ;  /* 0x0000000704007986 */ /* 0x000fe2000c101904 */
[----:B------:R-:W-:Y:S05]  /*0080*/  EXIT ;  /* 0x000000000000794d */ /* 0x000fea0003800000 */
.L_x_0:
[----:B------:R-:W-:-:S00]  /*0090*/  BRA `(.L_x_0) ;  /* 0xfffffffc00fc7947 */ /* 0x000fc0000383ffff */
[----:B------:R-:W-:-:S00]  /*00a0*/  NOP ;  /* 0x0000000000007918 */ /* 0x000fc00000000000 */
        /* <DEDUP_REMOVED lines=13> */
.L_x_1:


//--------------------- .nv.shared.reserved.0     --------------------------
	.section	.nv.shared.reserved.0,"aw",@nobits
	.weak		__nv_reservedSMEM_offset_0_alias
	.size		__nv_reservedSMEM_offset_0_alias, 0, 64
	.other		__nv_reservedSMEM_offset_0_alias,@"STO_CUDA_RESERVED_SHARED STV_DEFAULT"
__nv_reservedSMEM_offset_0_alias:
	.zero		0
	.zero		64


//--------------------- .nv.constant0._Z6addIntPiS_ --------------------------
	.section	.nv.constant0._Z6addIntPiS_,"a",@progbits
	.sectionflags	@""
	.align	4
.nv.constant0._Z6addIntPiS_:
	.zero		912


//--------------------- SYMBOLS --------------------------

	.type		.nv.reservedSmem.offset0,@object
	.size		.nv.reservedSmem.offset0,0x4
